//
// Generated by NVIDIA NVVM Compiler
//
// Compiler Build ID: CL-36424714
// Cuda compilation tools, release 13.0, V13.0.88
// Based on NVVM 20.0.0
//

.version 9.0
.target sm_100
.address_size 64

	// .globl	_Z3pukPcS_ii

.visible .entry _Z3pukPcS_ii(
	.param .u64 .ptr .align 1 _Z3pukPcS_ii_param_0,
	.param .u64 .ptr .align 1 _Z3pukPcS_ii_param_1,
	.param .u32 _Z3pukPcS_ii_param_2,
	.param .u32 _Z3pukPcS_ii_param_3
)
{
	.reg .pred 	%p<5>;
	.reg .b16 	%rs<4>;
	.reg .b32 	%r<31>;
	.reg .b32 	%f<19>;
	.reg .b64 	%rd<9>;

	ld.param.u64 	%rd3, [_Z3pukPcS_ii_param_0];
	ld.param.u64 	%rd4, [_Z3pukPcS_ii_param_1];
	ld.param.u32 	%r9, [_Z3pukPcS_ii_param_2];
	ld.param.u32 	%r10, [_Z3pukPcS_ii_param_3];
	mov.u32 	%r1, %ntid.x;
	mov.u32 	%r11, %ctaid.x;
	mov.u32 	%r12, %tid.x;
	mad.lo.s32 	%r30, %r1, %r11, %r12;
	mul.lo.s32 	%r3, %r10, %r9;
	setp.ge.s32 	%p1, %r30, %r3;
	@%p1 bra 	$L__BB0_3;
	shr.u32 	%r13, %r9, 31;
	add.s32 	%r14, %r9, %r13;
	shr.s32 	%r15, %r14, 1;
	neg.s32 	%r4, %r15;
	cvt.rn.f32.s32 	%f1, %r15;
	shr.u32 	%r16, %r10, 31;
	add.s32 	%r17, %r10, %r16;
	shr.s32 	%r18, %r17, 1;
	neg.s32 	%r5, %r18;
	cvt.rn.f32.s32 	%f2, %r18;
	cvt.rn.f32.s32 	%f3, %r9;
	cvt.rn.f32.s32 	%f4, %r10;
	mov.u32 	%r19, %nctaid.x;
	mul.lo.s32 	%r6, %r19, %r1;
	cvta.to.global.u64 	%rd1, %rd4;
	cvta.to.global.u64 	%rd2, %rd3;
$L__BB0_2:
	div.s32 	%r20, %r30, %r9;
	mul.lo.s32 	%r21, %r20, %r9;
	sub.s32 	%r22, %r30, %r21;
	add.s32 	%r23, %r22, %r4;
	cvt.rn.f32.s32 	%f5, %r23;
	div.rn.f32 	%f6, %f5, %f1;
	add.s32 	%r24, %r20, %r5;
	cvt.rn.f32.s32 	%f7, %r24;
	div.rn.f32 	%f8, %f7, %f2;
	setp.lt.f32 	%p2, %f6, 0f00000000;
	neg.f32 	%f9, %f6;
	selp.f32 	%f10, %f9, %f6, %p2;
	mul.f32 	%f11, %f6, %f10;
	setp.lt.f32 	%p3, %f8, 0f00000000;
	neg.f32 	%f12, %f8;
	selp.f32 	%f13, %f12, %f8, %p3;
	mul.f32 	%f14, %f8, %f13;
	mul.f32 	%f15, %f11, %f3;
	fma.rn.f32 	%f16, %f15, 0f3F000000, %f1;
	cvt.rzi.s32.f32 	%r25, %f16;
	mul.f32 	%f17, %f14, %f4;
	fma.rn.f32 	%f18, %f17, 0f3F000000, %f2;
	cvt.rzi.s32.f32 	%r26, %f18;
	mad.lo.s32 	%r27, %r26, %r9, %r25;
	mul.lo.s32 	%r28, %r27, 3;
	cvt.s64.s32 	%rd5, %r28;
	add.s64 	%rd6, %rd1, %rd5;
	ld.global.u8 	%rs1, [%rd6];
	mul.lo.s32 	%r29, %r30, 3;
	cvt.s64.s32 	%rd7, %r29;
	add.s64 	%rd8, %rd2, %rd7;
	st.global.u8 	[%rd8], %rs1;
	ld.global.u8 	%rs2, [%rd6+1];
	st.global.u8 	[%rd8+1], %rs2;
	ld.global.u8 	%rs3, [%rd6+2];
	st.global.u8 	[%rd8+2], %rs3;
	add.s32 	%r30, %r30, %r6;
	setp.lt.s32 	%p4, %r30, %r3;
	@%p4 bra 	$L__BB0_2;
$L__BB0_3:
	ret;

}
	// .globl	_Z5unpukPcS_ii
.visible .entry _Z5unpukPcS_ii(
	.param .u64 .ptr .align 1 _Z5unpukPcS_ii_param_0,
	.param .u64 .ptr .align 1 _Z5unpukPcS_ii_param_1,
	.param .u32 _Z5unpukPcS_ii_param_2,
	.param .u32 _Z5unpukPcS_ii_param_3
)
{
	.reg .pred 	%p<5>;
	.reg .b16 	%rs<4>;
	.reg .b32 	%r<31>;
	.reg .b32 	%f<25>;
	.reg .b64 	%rd<9>;

	ld.param.u64 	%rd3, [_Z5unpukPcS_ii_param_0];
	ld.param.u64 	%rd4, [_Z5unpukPcS_ii_param_1];
	ld.param.u32 	%r9, [_Z5unpukPcS_ii_param_2];
	ld.param.u32 	%r10, [_Z5unpukPcS_ii_param_3];
	mov.u32 	%r1, %ntid.x;
	mov.u32 	%r11, %ctaid.x;
	mov.u32 	%r12, %tid.x;
	mad.lo.s32 	%r30, %r1, %r11, %r12;
	mul.lo.s32 	%r3, %r10, %r9;
	setp.ge.s32 	%p1, %r30, %r3;
	@%p1 bra 	$L__BB1_9;
	shr.u32 	%r13, %r9, 31;
	add.s32 	%r14, %r9, %r13;
	shr.s32 	%r15, %r14, 1;
	neg.s32 	%r4, %r15;
	cvt.rn.f32.s32 	%f1, %r15;
	shr.u32 	%r16, %r10, 31;
	add.s32 	%r17, %r10, %r16;
	shr.s32 	%r18, %r17, 1;
	neg.s32 	%r5, %r18;
	cvt.rn.f32.s32 	%f2, %r18;
	cvt.rn.f32.s32 	%f3, %r9;
	cvt.rn.f32.s32 	%f4, %r10;
	mov.u32 	%r19, %nctaid.x;
	mul.lo.s32 	%r6, %r19, %r1;
	cvta.to.global.u64 	%rd1, %rd4;
	cvta.to.global.u64 	%rd2, %rd3;
$L__BB1_2:
	div.s32 	%r20, %r30, %r9;
	mul.lo.s32 	%r21, %r20, %r9;
	sub.s32 	%r22, %r30, %r21;
	add.s32 	%r23, %r22, %r4;
	cvt.rn.f32.s32 	%f13, %r23;
	div.rn.f32 	%f5, %f13, %f1;
	add.s32 	%r24, %r20, %r5;
	cvt.rn.f32.s32 	%f14, %r24;
	div.rn.f32 	%f6, %f14, %f2;
	setp.geu.f32 	%p2, %f5, 0f00000000;
	@%p2 bra 	$L__BB1_4;
	neg.f32 	%f15, %f5;
	sqrt.rn.f32 	%f16, %f15;
	neg.f32 	%f23, %f16;
	bra.uni 	$L__BB1_5;
$L__BB1_4:
	sqrt.rn.f32 	%f23, %f5;
$L__BB1_5:
	setp.geu.f32 	%p3, %f6, 0f00000000;
	@%p3 bra 	$L__BB1_7;
	neg.f32 	%f17, %f6;
	sqrt.rn.f32 	%f18, %f17;
	neg.f32 	%f24, %f18;
	bra.uni 	$L__BB1_8;
$L__BB1_7:
	sqrt.rn.f32 	%f24, %f6;
$L__BB1_8:
	mul.f32 	%f19, %f23, %f3;
	fma.rn.f32 	%f20, %f19, 0f3F000000, %f1;
	cvt.rzi.s32.f32 	%r25, %f20;
	mul.f32 	%f21, %f24, %f4;
	fma.rn.f32 	%f22, %f21, 0f3F000000, %f2;
	cvt.rzi.s32.f32 	%r26, %f22;
	mad.lo.s32 	%r27, %r26, %r9, %r25;
	mul.lo.s32 	%r28, %r27, 3;
	cvt.s64.s32 	%rd5, %r28;
	add.s64 	%rd6, %rd1, %rd5;
	ld.global.u8 	%rs1, [%rd6];
	mul.lo.s32 	%r29, %r30, 3;
	cvt.s64.s32 	%rd7, %r29;
	add.s64 	%rd8, %rd2, %rd7;
	st.global.u8 	[%rd8], %rs1;
	ld.global.u8 	%rs2, [%rd6+1];
	st.global.u8 	[%rd8+1], %rs2;
	ld.global.u8 	%rs3, [%rd6+2];
	st.global.u8 	[%rd8+2], %rs3;
	add.s32 	%r30, %r30, %r6;
	setp.lt.s32 	%p4, %r30, %r3;
	@%p4 bra 	$L__BB1_2;
$L__BB1_9:
	ret;

}


// ===== COMPILED SASS (sm_100) =====

	.target	sm_100

	.elftype	@"ET_EXEC"


//--------------------- .note.nv.tkinfo           --------------------------
	.section	.note.nv.tkinfo,"",@"SHT_NOTE"
	.sectionflags	@"SHF_NOTE_NV_TKINFO"
	.tkinfo
        /*0018*/ 	.word	0x00000002
        /*0030*/ 	.string	""
        /*0030*/ 	.string	"ptxas"
        /*0030*/ 	.string	"Cuda compilation tools, release 13.0, V13.0.88"
        /*0030*/ 	.string	"Build cuda_13.0.r13.0/compiler.36424714_0"
        /*0030*/ 	.string	"-arch sm_100 -m 64 "



//--------------------- .note.nv.cuinfo           --------------------------
	.section	.note.nv.cuinfo,"",@"SHT_NOTE"
	.sectionflags	@"SHF_NOTE_NV_CUINFO"
        /*0018*/ 	.short	0x0002
        /*001a*/ 	.short	0x0064
        /*001c*/ 	.short	0x0082
	.zero		2


//--------------------- .nv.info                  --------------------------
	.section	.nv.info,"",@"SHT_CUDA_INFO"
	.align	4


	//----- nvinfo : EIATTR_REGCOUNT
	.align		4
        /*0000*/ 	.byte	0x04, 0x2f
        /*0002*/ 	.short	(.L_1 - .L_0)
	.align		4
.L_0:
        /*0004*/ 	.word	index@(_Z3pukPcS_ii)
        /*0008*/ 	.word	0x00000016


	//----- nvinfo : EIATTR_FRAME_SIZE
	.align		4
.L_1:
        /*000c*/ 	.byte	0x04, 0x11
        /*000e*/ 	.short	(.L_3 - .L_2)
	.align		4
.L_2:
        /*0010*/ 	.word	index@($__internal_2_$__cuda_sm3x_div_rn_noftz_f32_slowpath)
        /*0014*/ 	.word	0x00000000


	//----- nvinfo : EIATTR_FRAME_SIZE
	.align		4
.L_3:
        /*0018*/ 	.byte	0x04, 0x11
        /*001a*/ 	.short	(.L_5 - .L_4)
	.align		4
.L_4:
        /*001c*/ 	.word	index@(_Z3pukPcS_ii)
        /*0020*/ 	.word	0x00000000


	//----- nvinfo : EIATTR_REGCOUNT
	.align		4
.L_5:
        /*0024*/ 	.byte	0x04, 0x2f
        /*0026*/ 	.short	(.L_7 - .L_6)
	.align		4
.L_6:
        /*0028*/ 	.word	index@(_Z5unpukPcS_ii)
        /*002c*/ 	.word	0x00000016


	//----- nvinfo : EIATTR_FRAME_SIZE
	.align		4
.L_7:
        /*0030*/ 	.byte	0x04, 0x11
        /*0032*/ 	.short	(.L_9 - .L_8)
	.align		4
.L_8:
        /*0034*/ 	.word	index@($__internal_1_$__cuda_sm3x_div_rn_noftz_f32_slowpath)
        /*0038*/ 	.word	0x00000000


	//----- nvinfo : EIATTR_FRAME_SIZE
	.align		4
.L_9:
        /*003c*/ 	.byte	0x04, 0x11
        /*003e*/ 	.short	(.L_11 - .L_10)
	.align		4
.L_10:
        /*0040*/ 	.word	index@($__internal_0_$__cuda_sm20_sqrt_rn_f32_slowpath)
        /*0044*/ 	.word	0x00000000


	//----- nvinfo : EIATTR_FRAME_SIZE
	.align		4
.L_11:
        /*0048*/ 	.byte	0x04, 0x11
        /*004a*/ 	.short	(.L_13 - .L_12)
	.align		4
.L_12:
        /*004c*/ 	.word	index@(_Z5unpukPcS_ii)
        /*0050*/ 	.word	0x00000000


	//----- nvinfo : EIATTR_MIN_STACK_SIZE
	.align		4
.L_13:
        /*0054*/ 	.byte	0x04, 0x12
        /*0056*/ 	.short	(.L_15 - .L_14)
	.align		4
.L_14:
        /*0058*/ 	.word	index@(_Z5unpukPcS_ii)
        /*005c*/ 	.word	0x00000000


	//----- nvinfo : EIATTR_MIN_STACK_SIZE
	.align		4
.L_15:
        /*0060*/ 	.byte	0x04, 0x12
        /*0062*/ 	.short	(.L_17 - .L_16)
	.align		4
.L_16:
        /*0064*/ 	.word	index@(_Z3pukPcS_ii)
        /*0068*/ 	.word	0x00000000
.L_17:


//--------------------- .nv.compat                --------------------------
	.section	.nv.compat,"",@"SHT_CUDA_COMPAT_INFO"
	.align	4
        /*0000*/ 	.byte	0x02, 0x09, 0x00, 0x00, 0x02, 0x02, 0x01, 0x00, 0x02, 0x05, 0x05, 0x00, 0x03, 0x07, 0x01, 0x01
        /*0010*/ 	.byte	0x02, 0x03, 0x00, 0x00, 0x02, 0x06, 0x01, 0x00, 0x04, 0x0b, 0x08, 0x00, 0x01, 0x00, 0x00, 0x00
        /*0020*/ 	.byte	0x00, 0x00, 0x00, 0x00


//--------------------- .nv.info._Z5unpukPcS_ii   --------------------------
	.section	.nv.info._Z5unpukPcS_ii,"",@"SHT_CUDA_INFO"
	.sectionflags	@""
	.align	4


	//----- nvinfo : EIATTR_CUDA_API_VERSION
	.align		4
        /*0000*/ 	.byte	0x04, 0x37
        /*0002*/ 	.short	(.L_19 - .L_18)
.L_18:
        /*0004*/ 	.word	0x00000082


	//----- nvinfo : EIATTR_KPARAM_INFO
	.align		4
.L_19:
        /*0008*/ 	.byte	0x04, 0x17
        /*000a*/ 	.short	(.L_21 - .L_20)
.L_20:
        /*000c*/ 	.word	0x00000000
        /*0010*/ 	.short	0x0003
        /*0012*/ 	.short	0x0014
        /*0014*/ 	.byte	0x00, 0xf0, 0x11, 0x00


	//----- nvinfo : EIATTR_KPARAM_INFO
	.align		4
.L_21:
        /*0018*/ 	.byte	0x04, 0x17
        /*001a*/ 	.short	(.L_23 - .L_22)
.L_22:
        /*001c*/ 	.word	0x00000000
        /*0020*/ 	.short	0x0002
        /*0022*/ 	.short	0x0010
        /*0024*/ 	.byte	0x00, 0xf0, 0x11, 0x00


	//----- nvinfo : EIATTR_KPARAM_INFO
	.align		4
.L_23:
        /*0028*/ 	.byte	0x04, 0x17
        /*002a*/ 	.short	(.L_25 - .L_24)
.L_24:
        /*002c*/ 	.word	0x00000000
        /*0030*/ 	.short	0x0001
        /*0032*/ 	.short	0x0008
        /*0034*/ 	.byte	0x00, 0xf5, 0x21, 0x00


	//----- nvinfo : EIATTR_KPARAM_INFO
	.align		4
.L_25:
        /*0038*/ 	.byte	0x04, 0x17
        /*003a*/ 	.short	(.L_27 - .L_26)
.L_26:
        /*003c*/ 	.word	0x00000000
        /*0040*/ 	.short	0x0000
        /*0042*/ 	.short	0x0000
        /*0044*/ 	.byte	0x00, 0xf5, 0x21, 0x00


	//----- nvinfo : EIATTR_SPARSE_MMA_MASK
	.align		4
.L_27:
        /*0048*/ 	.byte	0x03, 0x50
        /*004a*/ 	.short	0x0000


	//----- nvinfo : EIATTR_MAXREG_COUNT
	.align		4
        /*004c*/ 	.byte	0x03, 0x1b
        /*004e*/ 	.short	0x00ff


	//----- nvinfo : EIATTR_MERCURY_ISA_VERSION
	.align		4
        /*0050*/ 	.byte	0x03, 0x5f
        /*0052*/ 	.short	0x0101


	//----- nvinfo : EIATTR_VRC_CTA_INIT_COUNT
	.align		4
        /*0054*/ 	.byte	0x02, 0x4a
	.zero		1
	.zero		1


	//----- nvinfo : EIATTR_EXIT_INSTR_OFFSETS
	.align		4
        /*0058*/ 	.byte	0x04, 0x1c
        /*005a*/ 	.short	(.L_29 - .L_28)


	//   ....[0]....
.L_28:
        /*005c*/ 	.word	0x00000080


	//   ....[1]....
        /*0060*/ 	.word	0x00000ae0


	//----- nvinfo : EIATTR_CRS_STACK_SIZE
	.align		4
.L_29:
        /*0064*/ 	.byte	0x04, 0x1e
        /*0066*/ 	.short	(.L_31 - .L_30)
.L_30:
        /*0068*/ 	.word	0x00000000


	//----- nvinfo : EIATTR_CBANK_PARAM_SIZE
	.align		4
.L_31:
        /*006c*/ 	.byte	0x03, 0x19
        /*006e*/ 	.short	0x0018


	//----- nvinfo : EIATTR_PARAM_CBANK
	.align		4
        /*0070*/ 	.byte	0x04, 0x0a
        /*0072*/ 	.short	(.L_33 - .L_32)
	.align		4
.L_32:
        /*0074*/ 	.word	index@(.nv.constant0._Z5unpukPcS_ii)
        /*0078*/ 	.short	0x0380
        /*007a*/ 	.short	0x0018


	//----- nvinfo : EIATTR_SW_WAR
	.align		4
.L_33:
        /*007c*/ 	.byte	0x04, 0x36
        /*007e*/ 	.short	(.L_35 - .L_34)
.L_34:
        /*0080*/ 	.word	0x00000008
.L_35:


//--------------------- .nv.info._Z3pukPcS_ii     --------------------------
	.section	.nv.info._Z3pukPcS_ii,"",@"SHT_CUDA_INFO"
	.sectionflags	@""
	.align	4


	//----- nvinfo : EIATTR_CUDA_API_VERSION
	.align		4
        /*0000*/ 	.byte	0x04, 0x37
        /*0002*/ 	.short	(.L_37 - .L_36)
.L_36:
        /*0004*/ 	.word	0x00000082


	//----- nvinfo : EIATTR_KPARAM_INFO
	.align		4
.L_37:
        /*0008*/ 	.byte	0x04, 0x17
        /*000a*/ 	.short	(.L_39 - .L_38)
.L_38:
        /*000c*/ 	.word	0x00000000
        /*0010*/ 	.short	0x0003
        /*0012*/ 	.short	0x0014
        /*0014*/ 	.byte	0x00, 0xf0, 0x11, 0x00


	//----- nvinfo : EIATTR_KPARAM_INFO
	.align		4
.L_39:
        /*0018*/ 	.byte	0x04, 0x17
        /*001a*/ 	.short	(.L_41 - .L_40)
.L_40:
        /*001c*/ 	.word	0x00000000
        /*0020*/ 	.short	0x0002
        /*0022*/ 	.short	0x0010
        /*0024*/ 	.byte	0x00, 0xf0, 0x11, 0x00


	//----- nvinfo : EIATTR_KPARAM_INFO
	.align		4
.L_41:
        /*0028*/ 	.byte	0x04, 0x17
        /*002a*/ 	.short	(.L_43 - .L_42)
.L_42:
        /*002c*/ 	.word	0x00000000
        /*0030*/ 	.short	0x0001
        /*0032*/ 	.short	0x0008
        /*0034*/ 	.byte	0x00, 0xf5, 0x21, 0x00


	//----- nvinfo : EIATTR_KPARAM_INFO
	.align		4
.L_43:
        /*0038*/ 	.byte	0x04, 0x17
        /*003a*/ 	.short	(.L_45 - .L_44)
.L_44:
        /*003c*/ 	.word	0x00000000
        /*0040*/ 	.short	0x0000
        /*0042*/ 	.short	0x0000
        /*0044*/ 	.byte	0x00, 0xf5, 0x21, 0x00


	//----- nvinfo : EIATTR_SPARSE_MMA_MASK
	.align		4
.L_45:
        /*0048*/ 	.byte	0x03, 0x50
        /*004a*/ 	.short	0x0000


	//----- nvinfo : EIATTR_MAXREG_COUNT
	.align		4
        /*004c*/ 	.byte	0x03, 0x1b
        /*004e*/ 	.short	0x00ff


	//----- nvinfo : EIATTR_MERCURY_ISA_VERSION
	.align		4
        /*0050*/ 	.byte	0x03, 0x5f
        /*0052*/ 	.short	0x0101


	//----- nvinfo : EIATTR_VRC_CTA_INIT_COUNT
	.align		4
        /*0054*/ 	.byte	0x02, 0x4a
	.zero		1
	.zero		1


	//----- nvinfo : EIATTR_EXIT_INSTR_OFFSETS
	.align		4
        /*0058*/ 	.byte	0x04, 0x1c
        /*005a*/ 	.short	(.L_47 - .L_46)


	//   ....[0]....
.L_46:
        /*005c*/ 	.word	0x00000080


	//   ....[1]....
        /*0060*/ 	.word	0x000006c0


	//----- nvinfo : EIATTR_CRS_STACK_SIZE
	.align		4
.L_47:
        /*0064*/ 	.byte	0x04, 0x1e
        /*0066*/ 	.short	(.L_49 - .L_48)
.L_48:
        /*0068*/ 	.word	0x00000000


	//----- nvinfo : EIATTR_CBANK_PARAM_SIZE
	.align		4
.L_49:
        /*006c*/ 	.byte	0x03, 0x19
        /*006e*/ 	.short	0x0018


	//----- nvinfo : EIATTR_PARAM_CBANK
	.align		4
        /*0070*/ 	.byte	0x04, 0x0a
        /*0072*/ 	.short	(.L_51 - .L_50)
	.align		4
.L_50:
        /*0074*/ 	.word	index@(.nv.constant0._Z3pukPcS_ii)
        /*0078*/ 	.short	0x0380
        /*007a*/ 	.short	0x0018


	//----- nvinfo : EIATTR_SW_WAR
	.align		4
.L_51:
        /*007c*/ 	.byte	0x04, 0x36
        /*007e*/ 	.short	(.L_53 - .L_52)
.L_52:
        /*0080*/ 	.word	0x00000008
.L_53:


//--------------------- .nv.callgraph             --------------------------
	.section	.nv.callgraph,"",@"SHT_CUDA_CALLGRAPH"
	.align	4
	.sectionentsize	8
	.align		4
        /*0000*/ 	.word	0x00000000
	.align		4
        /*0004*/ 	.word	0xffffffff
	.align		4
        /*0008*/ 	.word	0x00000000
	.align		4
        /*000c*/ 	.word	0xfffffffe
	.align		4
        /*0010*/ 	.word	0x00000000
	.align		4
        /*0014*/ 	.word	0xfffffffd
	.align		4
        /*0018*/ 	.word	0x00000000
	.align		4
        /*001c*/ 	.word	0xfffffffc


//--------------------- .text._Z5unpukPcS_ii      --------------------------
	.section	.text._Z5unpukPcS_ii,"ax",@progbits
	.align	128
        .global         _Z5unpukPcS_ii
        .type           _Z5unpukPcS_ii,@function
        .size           _Z5unpukPcS_ii,(.L_x_52 - _Z5unpukPcS_ii)
        .other          _Z5unpukPcS_ii,@"STO_CUDA_ENTRY STV_DEFAULT"
_Z5unpukPcS_ii:
.text._Z5unpukPcS_ii:
[----:B------:R-:W-:Y:S01]  /*0000*/  LDC R1, c[0x0][0x37c] ;  /* 0x0000df00ff017b82 */ /* 0x000fe20000000800 */
[----:B------:R-:W0:Y:S01]  /*0010*/  S2R R7, SR_CTAID.X ;  /* 0x0000000000077919 */ /* 0x000e220000002500 */
[----:B------:R-:W1:Y:S01]  /*0020*/  LDCU.64 UR12, c[0x0][0x390] ;  /* 0x00007200ff0c77ac */ /* 0x000e620008000a00 */
[----:B------:R-:W0:Y:S01]  /*0030*/  S2R R0, SR_TID.X ;  /* 0x0000000000007919 */ /* 0x000e220000002100 */
[----:B------:R-:W0:Y:S01]  /*0040*/  LDCU UR6, c[0x0][0x360] ;  /* 0x00006c00ff0677ac */ /* 0x000e220008000800 */
[----:B-1----:R-:W-:Y:S01]  /*0050*/  UIMAD UR8, UR13, UR12, URZ ;  /* 0x0000000c0d0872a4 */ /* 0x002fe2000f8e02ff */
[----:B0-----:R-:W-:-:S05]  /*0060*/  IMAD R7, R7, UR6, R0 ;  /* 0x0000000607077c24 */ /* 0x001fca000f8e0200 */
[----:B------:R-:W-:-:S13]  /*0070*/  ISETP.GE.AND P0, PT, R7, UR8, PT ;  /* 0x0000000807007c0c */ /* 0x000fda000bf06270 */
[----:B------:R-:W-:Y:S05]  /*0080*/  @P0 EXIT ;  /* 0x000000000000094d */ /* 0x000fea0003800000 */
[----:B------:R-:W0:Y:S01]  /*0090*/  LDC R2, c[0x0][0x390] ;  /* 0x0000e400ff027b82 */ /* 0x000e220000000800 */
[----:B------:R-:W1:Y:S01]  /*00a0*/  LDCU UR7, c[0x0][0x370] ;  /* 0x00006e00ff0777ac */ /* 0x000e620008000800 */
[----:B------:R-:W-:Y:S02]  /*00b0*/  I2FP.F32.S32 R4, UR12 ;  /* 0x0000000c00047c45 */ /* 0x000fe40008201400 */
[----:B------:R-:W-:Y:S01]  /*00c0*/  I2FP.F32.S32 R5, UR13 ;  /* 0x0000000d00057c45 */ /* 0x000fe20008201400 */
[----:B------:R-:W-:Y:S02]  /*00d0*/  ULEA.HI UR4, UR12, UR12, URZ, 0x1 ;  /* 0x0000000c0c047291 */ /* 0x000fe4000f8f08ff */
[----:B------:R-:W-:Y:S02]  /*00e0*/  ULEA.HI UR5, UR13, UR13, URZ, 0x1 ;  /* 0x0000000d0d057291 */ /* 0x000fe4000f8f08ff */
[----:B------:R-:W-:Y:S02]  /*00f0*/  USHF.R.S32.HI UR4, URZ, 0x1, UR4 ;  /* 0x00000001ff047899 */ /* 0x000fe40008011404 */
[----:B------:R-:W-:Y:S01]  /*0100*/  USHF.R.S32.HI UR5, URZ, 0x1, UR5 ;  /* 0x00000001ff057899 */ /* 0x000fe20008011405 */
[----:B------:R-:W2:Y:S03]  /*0110*/  LDCU.64 UR10, c[0x0][0x358] ;  /* 0x00006b00ff0a77ac */ /* 0x000ea60008000a00 */
[----:B------:R-:W-:-:S02]  /*0120*/  I2FP.F32.S32 R9, UR4 ;  /* 0x0000000400097c45 */ /* 0x000fc40008201400 */
[----:B------:R-:W-:Y:S01]  /*0130*/  I2FP.F32.S32 R11, UR5 ;  /* 0x00000005000b7c45 */ /* 0x000fe20008201400 */
[----:B------:R-:W3:Y:S01]  /*0140*/  LDCU UR9, c[0x0][0x390] ;  /* 0x00007200ff0977ac */ /* 0x000ee20008000800 */
[----:B------:R-:W4:Y:S01]  /*0150*/  LDCU.128 UR16, c[0x0][0x380] ;  /* 0x00007000ff1077ac */ /* 0x000f220008000c00 */
[----:B-1----:R-:W-:-:S12]  /*0160*/  UIMAD UR6, UR6, UR7, URZ ;  /* 0x00000007060672a4 */ /* 0x002fd8000f8e02ff */
.L_x_20:
[----:B01----:R-:W-:Y:S01]  /*0170*/  IABS R3, R2 ;  /* 0x0000000200037213 */ /* 0x003fe20000000000 */
[----:B------:R-:W-:Y:S03]  /*0180*/  BSSY.RECONVERGENT B0, `(.L_x_0) ;  /* 0x0000027000007945 */ /* 0x000fe60003800200 */
[----:B------:R-:W0:Y:S08]  /*0190*/  I2F.RP R0, R3 ;  /* 0x0000000300007306 */ /* 0x000e300000209400 */
[----:B0-----:R-:W0:Y:S02]  /*01a0*/  MUFU.RCP R0, R0 ;  /* 0x0000000000007308 */ /* 0x001e240000001000 */
[----:B0-----:R-:W-:-:S06]  /*01b0*/  VIADD R12, R0, 0xffffffe ;  /* 0x0ffffffe000c7836 */ /* 0x001fcc0000000000 */
[----:B------:R0:W1:Y:S02]  /*01c0*/  F2I.FTZ.U32.TRUNC.NTZ R13, R12 ;  /* 0x0000000c000d7305 */ /* 0x000064000021f000 */
[----:B0-----:R-:W-:Y:S02]  /*01d0*/  IMAD.MOV.U32 R12, RZ, RZ, RZ ;  /* 0x000000ffff0c7224 */ /* 0x001fe400078e00ff */
[----:B-1----:R-:W-:-:S04]  /*01e0*/  IMAD.MOV R6, RZ, RZ, -R13 ;  /* 0x000000ffff067224 */ /* 0x002fc800078e0a0d */
[----:B------:R-:W-:Y:S01]  /*01f0*/  IMAD R15, R6, R3, RZ ;  /* 0x00000003060f7224 */ /* 0x000fe200078e02ff */
[----:B------:R-:W-:-:S03]  /*0200*/  IABS R6, R7 ;  /* 0x0000000700067213 */ /* 0x000fc60000000000 */
[----:B------:R-:W-:-:S06]  /*0210*/  IMAD.HI.U32 R13, R13, R15, R12 ;  /* 0x0000000f0d0d7227 */ /* 0x000fcc00078e000c */
[----:B------:R-:W-:-:S05]  /*0220*/  IMAD.HI.U32 R8, R13, R6, RZ ;  /* 0x000000060d087227 */ /* 0x000fca00078e00ff */
[----:B------:R-:W-:-:S05]  /*0230*/  IADD3 R0, PT, PT, -R8, RZ, RZ ;  /* 0x000000ff08007210 */ /* 0x000fca0007ffe1ff */
[C---:B------:R-:W-:Y:S02]  /*0240*/  IMAD R0, R3.reuse, R0, R6 ;  /* 0x0000000003007224 */ /* 0x040fe400078e0206 */
[----:B------:R-:W0:Y:S03]  /*0250*/  MUFU.RCP R6, R9 ;  /* 0x0000000900067308 */ /* 0x000e260000001000 */
[----:B------:R-:W-:-:S13]  /*0260*/  ISETP.GT.U32.AND P2, PT, R3, R0, PT ;  /* 0x000000000300720c */ /* 0x000fda0003f44070 */
[----:B------:R-:W-:Y:S02]  /*0270*/  @!P2 IMAD.IADD R0, R0, 0x1, -R3 ;  /* 0x000000010000a824 */ /* 0x000fe400078e0a03 */
[----:B------:R-:W-:Y:S01]  /*0280*/  @!P2 VIADD R8, R8, 0x1 ;  /* 0x000000010808a836 */ /* 0x000fe20000000000 */
[----:B------:R-:W-:Y:S02]  /*0290*/  ISETP.NE.AND P2, PT, R2, RZ, PT ;  /* 0x000000ff0200720c */ /* 0x000fe40003f45270 */
[----:B------:R-:W-:Y:S01]  /*02a0*/  ISETP.GE.U32.AND P0, PT, R0, R3, PT ;  /* 0x000000030000720c */ /* 0x000fe20003f06070 */
[----:B0-----:R-:W-:Y:S01]  /*02b0*/  FFMA R3, -R9, R6, 1 ;  /* 0x3f80000009037423 */ /* 0x001fe20000000106 */
[----:B------:R-:W-:-:S03]  /*02c0*/  LOP3.LUT R0, R7, R2, RZ, 0x3c, !PT ;  /* 0x0000000207007212 */ /* 0x000fc600078e3cff */
[----:B------:R-:W-:Y:S01]  /*02d0*/  FFMA R3, R6, R3, R6 ;  /* 0x0000000306037223 */ /* 0x000fe20000000006 */
[----:B------:R-:W-:-:S07]  /*02e0*/  ISETP.GE.AND P1, PT, R0, RZ, PT ;  /* 0x000000ff0000720c */ /* 0x000fce0003f26270 */
[----:B------:R-:W-:-:S06]  /*02f0*/  @P0 IADD3 R8, PT, PT, R8, 0x1, RZ ;  /* 0x0000000108080810 */ /* 0x000fcc0007ffe0ff */
[----:B------:R-:W-:Y:S01]  /*0300*/  @!P1 IMAD.MOV R8, RZ, RZ, -R8 ;  /* 0x000000ffff089224 */ /* 0x000fe200078e0a08 */
[----:B------:R-:W-:-:S05]  /*0310*/  @!P2 LOP3.LUT R8, RZ, R2, RZ, 0x33, !PT ;  /* 0x00000002ff08a212 */ /* 0x000fca00078e33ff */
[----:B------:R-:W-:-:S04]  /*0320*/  IMAD.MOV R0, RZ, RZ, -R8 ;  /* 0x000000ffff007224 */ /* 0x000fc800078e0a08 */
[----:B------:R-:W-:-:S05]  /*0330*/  IMAD R0, R2, R0, R7 ;  /* 0x0000000002007224 */ /* 0x000fca00078e0207 */
[----:B------:R-:W-:-:S04]  /*0340*/  IADD3 R0, PT, PT, R0, -UR4, RZ ;  /* 0x8000000400007c10 */ /* 0x000fc8000fffe0ff */
[----:B------:R-:W-:-:S04]  /*0350*/  I2FP.F32.S32 R0, R0 ;  /* 0x0000000000007245 */ /* 0x000fc80000201400 */
[----:B------:R-:W0:Y:S01]  /*0360*/  FCHK P0, R0, R9 ;  /* 0x0000000900007302 */ /* 0x000e220000000000 */
[----:B------:R-:W-:-:S04]  /*0370*/  FFMA R6, R0, R3, RZ ;  /* 0x0000000300067223 */ /* 0x000fc800000000ff */
[----:B------:R-:W-:-:S04]  /*0380*/  FFMA R10, -R9, R6, R0 ;  /* 0x00000006090a7223 */ /* 0x000fc80000000100 */
[----:B------:R-:W-:Y:S01]  /*0390*/  FFMA R6, R3, R10, R6 ;  /* 0x0000000a03067223 */ /* 0x000fe20000000006 */
[----:B0-----:R-:W-:Y:S06]  /*03a0*/  @!P0 BRA `(.L_x_1) ;  /* 0x0000000000108947 */ /* 0x001fec0003800000 */
[----:B------:R-:W-:Y:S01]  /*03b0*/  IMAD.MOV.U32 R3, RZ, RZ, R9 ;  /* 0x000000ffff037224 */ /* 0x000fe200078e0009 */
[----:B------:R-:W-:-:S07]  /*03c0*/  MOV R10, 0x3e0 ;  /* 0x000003e0000a7802 */ /* 0x000fce0000000f00 */
[----:B--234-:R-:W-:Y:S05]  /*03d0*/  CALL.REL.NOINC `($__internal_1_$__cuda_sm3x_div_rn_noftz_f32_slowpath) ;  /* 0x00000008001c7944 */ /* 0x01cfea0003c00000 */
[----:B------:R-:W-:-:S07]  /*03e0*/  IMAD.MOV.U32 R6, RZ, RZ, R0 ;  /* 0x000000ffff067224 */ /* 0x000fce00078e0000 */
.L_x_1:
[----:B--234-:R-:W-:Y:S05]  /*03f0*/  BSYNC.RECONVERGENT B0 ;  /* 0x0000000000007941 */ /* 0x01cfea0003800200 */
.L_x_0:
[----:B------:R-:W0:Y:S01]  /*0400*/  MUFU.RCP R10, R11 ;  /* 0x0000000b000a7308 */ /* 0x000e220000001000 */
[----:B------:R-:W-:Y:S01]  /*0410*/  IADD3 R0, PT, PT, R8, -UR5, RZ ;  /* 0x8000000508007c10 */ /* 0x000fe2000fffe0ff */
[----:B------:R-:W-:Y:S03]  /*0420*/  BSSY.RECONVERGENT B0, `(.L_x_2) ;  /* 0x000000d000007945 */ /* 0x000fe60003800200 */
[----:B------:R-:W-:-:S04]  /*0430*/  I2FP.F32.S32 R0, R0 ;  /* 0x0000000000007245 */ /* 0x000fc80000201400 */
[----:B------:R-:W1:Y:S01]  /*0440*/  FCHK P0, R0, R11 ;  /* 0x0000000b00007302 */ /* 0x000e620000000000 */
[----:B0-----:R-:W-:-:S04]  /*0450*/  FFMA R3, -R11, R10, 1 ;  /* 0x3f8000000b037423 */ /* 0x001fc8000000010a */
[----:B------:R-:W-:-:S04]  /*0460*/  FFMA R3, R10, R3, R10 ;  /* 0x000000030a037223 */ /* 0x000fc8000000000a */
[----:B------:R-:W-:-:S04]  /*0470*/  FFMA R8, R0, R3, RZ ;  /* 0x0000000300087223 */ /* 0x000fc800000000ff */
[----:B------:R-:W-:-:S04]  /*0480*/  FFMA R10, -R11, R8, R0 ;  /* 0x000000080b0a7223 */ /* 0x000fc80000000100 */
[----:B------:R-:W-:Y:S01]  /*0490*/  FFMA R3, R3, R10, R8 ;  /* 0x0000000a03037223 */ /* 0x000fe20000000008 */
[----:B-1----:R-:W-:Y:S06]  /*04a0*/  @!P0 BRA `(.L_x_3) ;  /* 0x0000000000108947 */ /* 0x002fec0003800000 */
[----:B------:R-:W-:Y:S01]  /*04b0*/  IMAD.MOV.U32 R3, RZ, RZ, R11 ;  /* 0x000000ffff037224 */ /* 0x000fe200078e000b */
[----:B------:R-:W-:-:S07]  /*04c0*/  MOV R10, 0x4e0 ;  /* 0x000004e0000a7802 */ /* 0x000fce0000000f00 */
[----:B------:R-:W-:Y:S05]  /*04d0*/  CALL.REL.NOINC `($__internal_1_$__cuda_sm3x_div_rn_noftz_f32_slowpath) ;  /* 0x0000000400dc7944 */ /* 0x000fea0003c00000 */
[----:B------:R-:W-:-:S07]  /*04e0*/  IMAD.MOV.U32 R3, RZ, RZ, R0 ;  /* 0x000000ffff037224 */ /* 0x000fce00078e0000 */
.L_x_3:
[----:B------:R-:W-:Y:S05]  /*04f0*/  BSYNC.RECONVERGENT B0 ;  /* 0x0000000000007941 */ /* 0x000fea0003800200 */
.L_x_2:
[----:B------:R-:W-:Y:S01]  /*0500*/  FSETP.GEU.AND P0, PT, R6, RZ, PT ;  /* 0x000000ff0600720b */ /* 0x000fe20003f0e000 */
[----:B------:R-:W-:-:S12]  /*0510*/  BSSY.RECONVERGENT B0, `(.L_x_4) ;  /* 0x0000023000007945 */ /* 0x000fd80003800200 */
[----:B------:R-:W-:Y:S05]  /*0520*/  @P0 BRA `(.L_x_5) ;  /* 0x0000000000480947 */ /* 0x000fea0003800000 */
[----:B------:R-:W-:Y:S01]  /*0530*/  FADD R8, -R6, -RZ ;  /* 0x800000ff06087221 */ /* 0x000fe20000000100 */
[----:B------:R0:W1:Y:S01]  /*0540*/  MUFU.RSQ R15, -R6 ;  /* 0x80000006000f7308 */ /* 0x0000620000001400 */
[----:B------:R-:W-:Y:S03]  /*0550*/  BSSY.RECONVERGENT B1, `(.L_x_6) ;  /* 0x000000d000017945 */ /* 0x000fe60003800200 */
[----:B------:R-:W-:-:S04]  /*0560*/  IADD3 R0, PT, PT, R8, -0xd000000, RZ ;  /* 0xf300000008007810 */ /* 0x000fc80007ffe0ff */
[----:B------:R-:W-:-:S13]  /*0570*/  ISETP.GT.U32.AND P0, PT, R0, 0x727fffff, PT ;  /* 0x727fffff0000780c */ /* 0x000fda0003f04070 */
[----:B01----:R-:W-:Y:S05]  /*0580*/  @!P0 BRA `(.L_x_7) ;  /* 0x0000000000148947 */ /* 0x003fea0003800000 */
[----:B------:R-:W-:Y:S01]  /*0590*/  IMAD.MOV.U32 R0, RZ, RZ, R8 ;  /* 0x000000ffff007224 */ /* 0x000fe200078e0008 */
[----:B------:R-:W-:-:S07]  /*05a0*/  MOV R14, 0x5c0 ;  /* 0x000005c0000e7802 */ /* 0x000fce0000000f00 */
[----:B------:R-:W-:Y:S05]  /*05b0*/  CALL.REL.NOINC `($__internal_0_$__cuda_sm20_sqrt_rn_f32_slowpath) ;  /* 0x00000004004c7944 */ /* 0x000fea0003c00000 */
[----:B------:R-:W-:Y:S01]  /*05c0*/  IMAD.MOV.U32 R13, RZ, RZ, R0 ;  /* 0x000000ffff0d7224 */ /* 0x000fe200078e0000 */
[----:B------:R-:W-:Y:S06]  /*05d0*/  BRA `(.L_x_8) ;  /* 0x0000000000107947 */ /* 0x000fec0003800000 */
.L_x_7:
[C---:B------:R-:W-:Y:S01]  /*05e0*/  FMUL.FTZ R13, R15.reuse, -R6 ;  /* 0x800000060f0d7220 */ /* 0x040fe20000410000 */
[----:B------:R-:W-:-:S03]  /*05f0*/  FMUL.FTZ R0, R15, 0.5 ;  /* 0x3f0000000f007820 */ /* 0x000fc60000410000 */
[----:B------:R-:W-:-:S04]  /*0600*/  FFMA R6, -R13, R13, -R6 ;  /* 0x0000000d0d067223 */ /* 0x000fc80000000906 */
[----:B------:R-:W-:-:S07]  /*0610*/  FFMA R13, R6, R0, R13 ;  /* 0x00000000060d7223 */ /* 0x000fce000000000d */
.L_x_8:
[----:B------:R-:W-:Y:S05]  /*0620*/  BSYNC.RECONVERGENT B1 ;  /* 0x0000000000017941 */ /* 0x000fea0003800200 */
.L_x_6:
[----:B------:R-:W-:Y:S01]  /*0630*/  FADD R13, -R13, -RZ ;  /* 0x800000ff0d0d7221 */ /* 0x000fe20000000100 */
[----:B------:R-:W-:Y:S06]  /*0640*/  BRA `(.L_x_9) ;  /* 0x00000000003c7947 */ /* 0x000fec0003800000 */
.L_x_5:
[----:B------:R-:W-:Y:S01]  /*0650*/  IADD3 R0, PT, PT, R6, -0xd000000, RZ ;  /* 0xf300000006007810 */ /* 0x000fe20007ffe0ff */
[----:B------:R0:W1:Y:S01]  /*0660*/  MUFU.RSQ R15, R6 ;  /* 0x00000006000f7308 */ /* 0x0000620000001400 */
[----:B------:R-:W-:Y:S02]  /*0670*/  BSSY.RECONVERGENT B1, `(.L_x_9) ;  /* 0x000000c000017945 */ /* 0x000fe40003800200 */
[----:B------:R-:W-:-:S13]  /*0680*/  ISETP.GT.U32.AND P0, PT, R0, 0x727fffff, PT ;  /* 0x727fffff0000780c */ /* 0x000fda0003f04070 */
[----:B0-----:R-:W-:Y:S05]  /*0690*/  @!P0 BRA `(.L_x_10) ;  /* 0x0000000000148947 */ /* 0x001fea0003800000 */
[----:B------:R-:W-:Y:S01]  /*06a0*/  IMAD.MOV.U32 R0, RZ, RZ, R6 ;  /* 0x000000ffff007224 */ /* 0x000fe200078e0006 */
[----:B------:R-:W-:-:S07]  /*06b0*/  MOV R14, 0x6d0 ;  /* 0x000006d0000e7802 */ /* 0x000fce0000000f00 */
[----:B-1----:R-:W-:Y:S05]  /*06c0*/  CALL.REL.NOINC `($__internal_0_$__cuda_sm20_sqrt_rn_f32_slowpath) ;  /* 0x0000000400087944 */ /* 0x002fea0003c00000 */
[----:B------:R-:W-:Y:S01]  /*06d0*/  IMAD.MOV.U32 R13, RZ, RZ, R0 ;  /* 0x000000ffff0d7224 */ /* 0x000fe200078e0000 */
[----:B------:R-:W-:Y:S06]  /*06e0*/  BRA `(.L_x_11) ;  /* 0x0000000000107947 */ /* 0x000fec0003800000 */
.L_x_10:
[C---:B-1----:R-:W-:Y:S01]  /*06f0*/  FMUL.FTZ R13, R15.reuse, R6 ;  /* 0x000000060f0d7220 */ /* 0x042fe20000410000 */
[----:B------:R-:W-:-:S03]  /*0700*/  FMUL.FTZ R0, R15, 0.5 ;  /* 0x3f0000000f007820 */ /* 0x000fc60000410000 */
[----:B------:R-:W-:-:S04]  /*0710*/  FFMA R6, -R13, R13, R6 ;  /* 0x0000000d0d067223 */ /* 0x000fc80000000106 */
[----:B------:R-:W-:-:S07]  /*0720*/  FFMA R13, R6, R0, R13 ;  /* 0x00000000060d7223 */ /* 0x000fce000000000d */
.L_x_11:
[----:B------:R-:W-:Y:S05]  /*0730*/  BSYNC.RECONVERGENT B1 ;  /* 0x0000000000017941 */ /* 0x000fea0003800200 */
.L_x_9:
[----:B------:R-:W-:Y:S05]  /*0740*/  BSYNC.RECONVERGENT B0 ;  /* 0x0000000000007941 */ /* 0x000fea0003800200 */
.L_x_4:
        /* <DEDUP_REMOVED lines=12> */
[----:B------:R-:W-:Y:S05]  /*0810*/  BRA `(.L_x_16) ;  /* 0x0000000000107947 */ /* 0x000fea0003800000 */
.L_x_15:
[C---:B------:R-:W-:Y:S01]  /*0820*/  FMUL.FTZ R0, R8.reuse, -R3 ;  /* 0x8000000308007220 */ /* 0x040fe20000410000 */
[----:B------:R-:W-:-:S03]  /*0830*/  FMUL.FTZ R6, R8, 0.5 ;  /* 0x3f00000008067820 */ /* 0x000fc60000410000 */
[----:B------:R-:W-:-:S04]  /*0840*/  FFMA R3, -R0, R0, -R3 ;  /* 0x0000000000037223 */ /* 0x000fc80000000903 */
[----:B------:R-:W-:-:S07]  /*0850*/  FFMA R0, R3, R6, R0 ;  /* 0x0000000603007223 */ /* 0x000fce0000000000 */
.L_x_16:
[----:B------:R-:W-:Y:S05]  /*0860*/  BSYNC.RECONVERGENT B1 ;  /* 0x0000000000017941 */ /* 0x000fea0003800200 */
.L_x_14:
[----:B------:R-:W-:Y:S01]  /*0870*/  FADD R0, -R0, -RZ ;  /* 0x800000ff00007221 */ /* 0x000fe20000000100 */
[----:B------:R-:W-:Y:S06]  /*0880*/  BRA `(.L_x_17) ;  /* 0x0000000000387947 */ /* 0x000fec0003800000 */
.L_x_13:
[----:B------:R-:W-:Y:S01]  /*0890*/  VIADD R0, R3, 0xf3000000 ;  /* 0xf300000003007836 */ /* 0x000fe20000000000 */
[----:B------:R0:W1:Y:S01]  /*08a0*/  MUFU.RSQ R6, R3 ;  /* 0x0000000300067308 */ /* 0x0000620000001400 */
[----:B------:R-:W-:Y:S03]  /*08b0*/  BSSY.RECONVERGENT B1, `(.L_x_17) ;  /* 0x000000b000017945 */ /* 0x000fe60003800200 */
[----:B------:R-:W-:-:S13]  /*08c0*/  ISETP.GT.U32.AND P0, PT, R0, 0x727fffff, PT ;  /* 0x727fffff0000780c */ /* 0x000fda0003f04070 */
[----:B01----:R-:W-:Y:S05]  /*08d0*/  @!P0 BRA `(.L_x_18) ;  /* 0x0000000000108947 */ /* 0x003fea0003800000 */
[----:B------:R-:W-:Y:S02]  /*08e0*/  MOV R0, R3 ;  /* 0x0000000300007202 */ /* 0x000fe40000000f00 */
[----:B------:R-:W-:-:S07]  /*08f0*/  MOV R14, 0x910 ;  /* 0x00000910000e7802 */ /* 0x000fce0000000f00 */
[----:B------:R-:W-:Y:S05]  /*0900*/  CALL.REL.NOINC `($__internal_0_$__cuda_sm20_sqrt_rn_f32_slowpath) ;  /* 0x0000000000787944 */ /* 0x000fea0003c00000 */
[----:B------:R-:W-:Y:S05]  /*0910*/  BRA `(.L_x_19) ;  /* 0x0000000000107947 */ /* 0x000fea0003800000 */
.L_x_18:
[C---:B------:R-:W-:Y:S01]  /*0920*/  FMUL.FTZ R0, R6.reuse, R3 ;  /* 0x0000000306007220 */ /* 0x040fe20000410000 */
[----:B------:R-:W-:-:S03]  /*0930*/  FMUL.FTZ R6, R6, 0.5 ;  /* 0x3f00000006067820 */ /* 0x000fc60000410000 */
[----:B------:R-:W-:-:S04]  /*0940*/  FFMA R3, -R0, R0, R3 ;  /* 0x0000000000037223 */ /* 0x000fc80000000103 */
[----:B------:R-:W-:-:S07]  /*0950*/  FFMA R0, R3, R6, R0 ;  /* 0x0000000603007223 */ /* 0x000fce0000000000 */
.L_x_19:
[----:B------:R-:W-:Y:S05]  /*0960*/  BSYNC.RECONVERGENT B1 ;  /* 0x0000000000017941 */ /* 0x000fea0003800200 */
.L_x_17:
[----:B------:R-:W-:Y:S05]  /*0970*/  BSYNC.RECONVERGENT B0 ;  /* 0x0000000000007941 */ /* 0x000fea0003800200 */
.L_x_12:
[----:B------:R-:W-:Y:S01]  /*0980*/  FMUL R6, R4, R13 ;  /* 0x0000000d04067220 */ /* 0x000fe20000400000 */
[----:B------:R-:W-:-:S03]  /*0990*/  FMUL R0, R5, R0 ;  /* 0x0000000005007220 */ /* 0x000fc60000400000 */
[----:B------:R-:W-:Y:S01]  /*09a0*/  FFMA R6, R6, 0.5, R9 ;  /* 0x3f00000006067823 */ /* 0x000fe20000000009 */
[----:B------:R-:W-:-:S04]  /*09b0*/  FFMA R0, R0, 0.5, R11 ;  /* 0x3f00000000007823 */ /* 0x000fc8000000000b */
[----:B------:R-:W-:Y:S08]  /*09c0*/  F2I.TRUNC.NTZ R3, R0 ;  /* 0x0000000000037305 */ /* 0x000ff0000020f100 */
[----:B------:R-:W0:Y:S02]  /*09d0*/  F2I.TRUNC.NTZ R6, R6 ;  /* 0x0000000600067305 */ /* 0x000e24000020f100 */
[----:B0-----:R-:W-:-:S04]  /*09e0*/  IMAD R3, R3, UR9, R6 ;  /* 0x0000000903037c24 */ /* 0x001fc8000f8e0206 */
[----:B------:R-:W-:-:S05]  /*09f0*/  IMAD R3, R3, 0x3, RZ ;  /* 0x0000000303037824 */ /* 0x000fca00078e02ff */
[----:B------:R-:W-:-:S04]  /*0a00*/  IADD3 R12, P0, PT, R3, UR18, RZ ;  /* 0x00000012030c7c10 */ /* 0x000fc8000ff1e0ff */
[----:B------:R-:W-:-:S05]  /*0a10*/  LEA.HI.X.SX32 R13, R3, UR19, 0x1, P0 ;  /* 0x00000013030d7c11 */ /* 0x000fca00080f0eff */
[----:B------:R-:W2:Y:S01]  /*0a20*/  LDG.E.U8 R3, desc[UR10][R12.64] ;  /* 0x0000000a0c037981 */ /* 0x000ea2000c1e1100 */
[----:B------:R-:W-:-:S05]  /*0a30*/  IMAD R8, R7, 0x3, RZ ;  /* 0x0000000307087824 */ /* 0x000fca00078e02ff */
[----:B------:R-:W-:-:S04]  /*0a40*/  IADD3 R14, P0, PT, R8, UR16, RZ ;  /* 0x00000010080e7c10 */ /* 0x000fc8000ff1e0ff */
[----:B------:R-:W-:-:S05]  /*0a50*/  LEA.HI.X.SX32 R15, R8, UR17, 0x1, P0 ;  /* 0x00000011080f7c11 */ /* 0x000fca00080f0eff */
[----:B--2---:R1:W-:Y:S04]  /*0a60*/  STG.E.U8 desc[UR10][R14.64], R3 ;  /* 0x000000030e007986 */ /* 0x0043e8000c10110a */
[----:B------:R-:W2:Y:S04]  /*0a70*/  LDG.E.U8 R17, desc[UR10][R12.64+0x1] ;  /* 0x0000010a0c117981 */ /* 0x000ea8000c1e1100 */
[----:B--2---:R1:W-:Y:S04]  /*0a80*/  STG.E.U8 desc[UR10][R14.64+0x1], R17 ;  /* 0x000001110e007986 */ /* 0x0043e8000c10110a */
[----:B------:R-:W2:Y:S01]  /*0a90*/  LDG.E.U8 R19, desc[UR10][R12.64+0x2] ;  /* 0x0000020a0c137981 */ /* 0x000ea2000c1e1100 */
[----:B------:R-:W-:-:S05]  /*0aa0*/  VIADD R7, R7, UR6 ;  /* 0x0000000607077c36 */ /* 0x000fca0008000000 */
[----:B------:R-:W-:Y:S01]  /*0ab0*/  ISETP.GE.AND P0, PT, R7, UR8, PT ;  /* 0x0000000807007c0c */ /* 0x000fe2000bf06270 */
[----:B--2---:R1:W-:-:S12]  /*0ac0*/  STG.E.U8 desc[UR10][R14.64+0x2], R19 ;  /* 0x000002130e007986 */ /* 0x0043d8000c10110a */
[----:B------:R-:W-:Y:S05]  /*0ad0*/  @!P0 BRA `(.L_x_20) ;  /* 0xfffffff400a48947 */ /* 0x000fea000383ffff */
[----:B------:R-:W-:Y:S05]  /*0ae0*/  EXIT ;  /* 0x000000000000794d */ /* 0x000fea0003800000 */
        .weak           $__internal_0_$__cuda_sm20_sqrt_rn_f32_slowpath
        .type           $__internal_0_$__cuda_sm20_sqrt_rn_f32_slowpath,@function
        .size           $__internal_0_$__cuda_sm20_sqrt_rn_f32_slowpath,($__internal_1_$__cuda_sm3x_div_rn_noftz_f32_slowpath - $__internal_0_$__cuda_sm20_sqrt_rn_f32_slowpath)
$__internal_0_$__cuda_sm20_sqrt_rn_f32_slowpath:
[----:B------:R-:W-:-:S13]  /*0af0*/  LOP3.LUT P0, RZ, R0, 0x7fffffff, RZ, 0xc0, !PT ;  /* 0x7fffffff00ff7812 */ /* 0x000fda000780c0ff */
[----:B------:R-:W-:Y:S01]  /*0b00*/  @!P0 IMAD.MOV.U32 R6, RZ, RZ, R0 ;  /* 0x000000ffff068224 */ /* 0x000fe200078e0000 */
[----:B------:R-:W-:Y:S06]  /*0b10*/  @!P0 BRA `(.L_x_21) ;  /* 0x0000000000408947 */ /* 0x000fec0003800000 */
[----:B------:R-:W-:-:S13]  /*0b20*/  FSETP.GEU.FTZ.AND P0, PT, R0, RZ, PT ;  /* 0x000000ff0000720b */ /* 0x000fda0003f1e000 */
[----:B------:R-:W-:Y:S01]  /*0b30*/  @!P0 MOV R6, 0x7fffffff ;  /* 0x7fffffff00068802 */ /* 0x000fe20000000f00 */
[----:B------:R-:W-:Y:S06]  /*0b40*/  @!P0 BRA `(.L_x_21) ;  /* 0x0000000000348947 */ /* 0x000fec0003800000 */
[----:B------:R-:W-:-:S13]  /*0b50*/  FSETP.GTU.FTZ.AND P0, PT, |R0|, +INF , PT ;  /* 0x7f8000000000780b */ /* 0x000fda0003f1c200 */
[----:B------:R-:W-:Y:S01]  /*0b60*/  @P0 FADD.FTZ R6, R0, 1 ;  /* 0x3f80000000060421 */ /* 0x000fe20000010000 */
[----:B------:R-:W-:Y:S06]  /*0b70*/  @P0 BRA `(.L_x_21) ;  /* 0x0000000000280947 */ /* 0x000fec0003800000 */
[----:B------:R-:W-:-:S13]  /*0b80*/  FSETP.NEU.FTZ.AND P0, PT, |R0|, +INF , PT ;  /* 0x7f8000000000780b */ /* 0x000fda0003f1d200 */
[----:B------:R-:W-:-:S04]  /*0b90*/  @P0 FFMA R8, R0, 1.84467440737095516160e+19, RZ ;  /* 0x5f80000000080823 */ /* 0x000fc800000000ff */
[----:B------:R-:W0:Y:S02]  /*0ba0*/  @P0 MUFU.RSQ R15, R8 ;  /* 0x00000008000f0308 */ /* 0x000e240000001400 */
[----:B0-----:R-:W-:Y:S01]  /*0bb0*/  @P0 FMUL.FTZ R17, R8, R15 ;  /* 0x0000000f08110220 */ /* 0x001fe20000410000 */
[----:B------:R-:W-:-:S03]  /*0bc0*/  @P0 FMUL.FTZ R15, R15, 0.5 ;  /* 0x3f0000000f0f0820 */ /* 0x000fc60000410000 */
[----:B------:R-:W-:-:S04]  /*0bd0*/  @P0 FADD.FTZ R6, -R17, -RZ ;  /* 0x800000ff11060221 */ /* 0x000fc80000010100 */
[----:B------:R-:W-:Y:S01]  /*0be0*/  @P0 FFMA R10, R17, R6, R8 ;  /* 0x00000006110a0223 */ /* 0x000fe20000000008 */
[----:B------:R-:W-:-:S03]  /*0bf0*/  @!P0 IMAD.MOV.U32 R6, RZ, RZ, R0 ;  /* 0x000000ffff068224 */ /* 0x000fc600078e0000 */
[----:B------:R-:W-:-:S04]  /*0c00*/  @P0 FFMA R10, R10, R15, R17 ;  /* 0x0000000f0a0a0223 */ /* 0x000fc80000000011 */
[----:B------:R-:W-:-:S07]  /*0c10*/  @P0 FMUL.FTZ R6, R10, 2.3283064365386962891e-10 ;  /* 0x2f8000000a060820 */ /* 0x000fce0000410000 */
.L_x_21:
[----:B------:R-:W-:Y:S02]  /*0c20*/  HFMA2 R15, -RZ, RZ, 0, 0 ;  /* 0x00000000ff0f7431 */ /* 0x000fe400000001ff */
[----:B------:R-:W-:Y:S02]  /*0c30*/  IMAD.MOV.U32 R0, RZ, RZ, R6 ;  /* 0x000000ffff007224 */ /* 0x000fe400078e0006 */
[----:B------:R-:W-:Y:S05]  /*0c40*/  RET.REL.NODEC R14 `(_Z5unpukPcS_ii) ;  /* 0xfffffff00eec7950 */ /* 0x000fea0003c3ffff */
        .weak           $__internal_1_$__cuda_sm3x_div_rn_noftz_f32_slowpath
        .type           $__internal_1_$__cuda_sm3x_div_rn_noftz_f32_slowpath,@function
        .size           $__internal_1_$__cuda_sm3x_div_rn_noftz_f32_slowpath,(.L_x_52 - $__internal_1_$__cuda_sm3x_div_rn_noftz_f32_slowpath)
$__internal_1_$__cuda_sm3x_div_rn_noftz_f32_slowpath:
[----:B------:R-:W-:Y:S01]  /*0c50*/  SHF.R.U32.HI R13, RZ, 0x17, R3 ;  /* 0x00000017ff0d7819 */ /* 0x000fe20000011603 */
[----:B------:R-:W-:Y:S01]  /*0c60*/  BSSY.RECONVERGENT B1, `(.L_x_22) ;  /* 0x0000062000017945 */ /* 0x000fe20003800200 */
[----:B------:R-:W-:Y:S02]  /*0c70*/  SHF.R.U32.HI R12, RZ, 0x17, R0 ;  /* 0x00000017ff0c7819 */ /* 0x000fe40000011600 */
[----:B------:R-:W-:Y:S02]  /*0c80*/  LOP3.LUT R13, R13, 0xff, RZ, 0xc0, !PT ;  /* 0x000000ff0d0d7812 */ /* 0x000fe400078ec0ff */
[----:B------:R-:W-:-:S03]  /*0c90*/  LOP3.LUT R16, R12, 0xff, RZ, 0xc0, !PT ;  /* 0x000000ff0c107812 */ /* 0x000fc600078ec0ff */
[----:B------:R-:W-:Y:S02]  /*0ca0*/  VIADD R15, R13, 0xffffffff ;  /* 0xffffffff0d0f7836 */ /* 0x000fe40000000000 */
[----:B------:R-:W-:-:S03]  /*0cb0*/  VIADD R14, R16, 0xffffffff ;  /* 0xffffffff100e7836 */ /* 0x000fc60000000000 */
[----:B------:R-:W-:-:S04]  /*0cc0*/  ISETP.GT.U32.AND P0, PT, R15, 0xfd, PT ;  /* 0x000000fd0f00780c */ /* 0x000fc80003f04070 */
[----:B------:R-:W-:-:S13]  /*0cd0*/  ISETP.GT.U32.OR P0, PT, R14, 0xfd, P0 ;  /* 0x000000fd0e00780c */ /* 0x000fda0000704470 */
[----:B------:R-:W-:Y:S01]  /*0ce0*/  @!P0 MOV R12, RZ ;  /* 0x000000ff000c8202 */ /* 0x000fe20000000f00 */
[----:B------:R-:W-:Y:S06]  /*0cf0*/  @!P0 BRA `(.L_x_23) ;  /* 0x00000000005c8947 */ /* 0x000fec0003800000 */
[----:B------:R-:W-:Y:S02]  /*0d00*/  FSETP.GTU.FTZ.AND P0, PT, |R0|, +INF , PT ;  /* 0x7f8000000000780b */ /* 0x000fe40003f1c200 */
[----:B------:R-:W-:-:S04]  /*0d10*/  FSETP.GTU.FTZ.AND P1, PT, |R3|, +INF , PT ;  /* 0x7f8000000300780b */ /* 0x000fc80003f3c200 */
[----:B------:R-:W-:-:S13]  /*0d20*/  PLOP3.LUT P0, PT, P0, P1, PT, 0xf8, 0x8f ;  /* 0x00000000008f781c */ /* 0x000fda0000703f70 */
[----:B------:R-:W-:Y:S05]  /*0d30*/  @P0 BRA `(.L_x_24) ;  /* 0x00000004004c0947 */ /* 0x000fea0003800000 */
[----:B------:R-:W-:-:S13]  /*0d40*/  LOP3.LUT P0, RZ, R3, 0x7fffffff, R0, 0xc8, !PT ;  /* 0x7fffffff03ff7812 */ /* 0x000fda000780c800 */
[----:B------:R-:W-:Y:S05]  /*0d50*/  @!P0 BRA `(.L_x_25) ;  /* 0x00000004003c8947 */ /* 0x000fea0003800000 */
[C---:B------:R-:W-:Y:S02]  /*0d60*/  FSETP.NEU.FTZ.AND P2, PT, |R0|.reuse, +INF , PT ;  /* 0x7f8000000000780b */ /* 0x040fe40003f5d200 */
[----:B------:R-:W-:Y:S02]  /*0d70*/  FSETP.NEU.FTZ.AND P1, PT, |R3|, +INF , PT ;  /* 0x7f8000000300780b */ /* 0x000fe40003f3d200 */
[----:B------:R-:W-:-:S11]  /*0d80*/  FSETP.NEU.FTZ.AND P0, PT, |R0|, +INF , PT ;  /* 0x7f8000000000780b */ /* 0x000fd60003f1d200 */
[----:B------:R-:W-:Y:S05]  /*0d90*/  @!P1 BRA !P2, `(.L_x_25) ;  /* 0x00000004002c9947 */ /* 0x000fea0005000000 */
[----:B------:R-:W-:-:S04]  /*0da0*/  LOP3.LUT P2, RZ, R0, 0x7fffffff, RZ, 0xc0, !PT ;  /* 0x7fffffff00ff7812 */ /* 0x000fc8000784c0ff */
[----:B------:R-:W-:-:S13]  /*0db0*/  PLOP3.LUT P1, PT, P1, P2, PT, 0x2f, 0xf2 ;  /* 0x0000000000f2781c */ /* 0x000fda0000f24577 */
[----:B------:R-:W-:Y:S05]  /*0dc0*/  @P1 BRA `(.L_x_26) ;  /* 0x0000000400181947 */ /* 0x000fea0003800000 */
[----:B------:R-:W-:-:S04]  /*0dd0*/  LOP3.LUT P1, RZ, R3, 0x7fffffff, RZ, 0xc0, !PT ;  /* 0x7fffffff03ff7812 */ /* 0x000fc8000782c0ff */
[----:B------:R-:W-:-:S13]  /*0de0*/  PLOP3.LUT P0, PT, P0, P1, PT, 0x2f, 0xf2 ;  /* 0x0000000000f2781c */ /* 0x000fda0000702577 */
[----:B------:R-:W-:Y:S05]  /*0df0*/  @P0 BRA `(.L_x_27) ;  /* 0x0000000400000947 */ /* 0x000fea0003800000 */
[----:B------:R-:W-:Y:S02]  /*0e00*/  ISETP.GE.AND P0, PT, R14, RZ, PT ;  /* 0x000000ff0e00720c */ /* 0x000fe40003f06270 */
[----:B------:R-:W-:-:S11]  /*0e10*/  ISETP.GE.AND P1, PT, R15, RZ, PT ;  /* 0x000000ff0f00720c */ /* 0x000fd60003f26270 */
[----:B------:R-:W-:Y:S02]  /*0e20*/  @P0 IMAD.MOV.U32 R12, RZ, RZ, RZ ;  /* 0x000000ffff0c0224 */ /* 0x000fe400078e00ff */
[----:B------:R-:W-:Y:S01]  /*0e30*/  @!P0 FFMA R0, R0, 1.84467440737095516160e+19, RZ ;  /* 0x5f80000000008823 */ /* 0x000fe200000000ff */
[----:B------:R-:W-:Y:S02]  /*0e40*/  @!P0 IMAD.MOV.U32 R12, RZ, RZ, -0x40 ;  /* 0xffffffc0ff0c8424 */ /* 0x000fe400078e00ff */
[----:B------:R-:W-:-:S03]  /*0e50*/  @!P1 FFMA R3, R3, 1.84467440737095516160e+19, RZ ;  /* 0x5f80000003039823 */ /* 0x000fc600000000ff */
[----:B------:R-:W-:-:S07]  /*0e60*/  @!P1 IADD3 R12, PT, PT, R12, 0x40, RZ ;  /* 0x000000400c0c9810 */ /* 0x000fce0007ffe0ff */
.L_x_23:
[----:B------:R-:W-:Y:S01]  /*0e70*/  LEA R14, R13, 0xc0800000, 0x17 ;  /* 0xc08000000d0e7811 */ /* 0x000fe200078eb8ff */
[----:B------:R-:W-:Y:S04]  /*0e80*/  BSSY.RECONVERGENT B2, `(.L_x_28) ;  /* 0x0000036000027945 */ /* 0x000fe80003800200 */
[----:B------:R-:W-:Y:S02]  /*0e90*/  IMAD.IADD R14, R3, 0x1, -R14 ;  /* 0x00000001030e7824 */ /* 0x000fe400078e0a0e */
[----:B------:R-:W-:Y:S02]  /*0ea0*/  VIADD R3, R16, 0xffffff81 ;  /* 0xffffff8110037836 */ /* 0x000fe40000000000 */
[----:B------:R-:W0:Y:S01]  /*0eb0*/  MUFU.RCP R15, R14 ;  /* 0x0000000e000f7308 */ /* 0x000e220000001000 */
[----:B------:R-:W-:Y:S01]  /*0ec0*/  FADD.FTZ R17, -R14, -RZ ;  /* 0x800000ff0e117221 */ /* 0x000fe20000010100 */
[C---:B------:R-:W-:Y:S01]  /*0ed0*/  IMAD R0, R3.reuse, -0x800000, R0 ;  /* 0xff80000003007824 */ /* 0x040fe200078e0200 */
[----:B------:R-:W-:-:S04]  /*0ee0*/  IADD3 R13, PT, PT, R3, 0x7f, -R13 ;  /* 0x0000007f030d7810 */ /* 0x000fc80007ffe80d */
[----:B------:R-:W-:Y:S01]  /*0ef0*/  IADD3 R13, PT, PT, R13, R12, RZ ;  /* 0x0000000c0d0d7210 */ /* 0x000fe20007ffe0ff */
[----:B0-----:R-:W-:-:S04]  /*0f00*/  FFMA R16, R15, R17, 1 ;  /* 0x3f8000000f107423 */ /* 0x001fc80000000011 */
[----:B------:R-:W-:-:S04]  /*0f10*/  FFMA R18, R15, R16, R15 ;  /* 0x000000100f127223 */ /* 0x000fc8000000000f */
[----:B------:R-:W-:-:S04]  /*0f20*/  FFMA R15, R0, R18, RZ ;  /* 0x00000012000f7223 */ /* 0x000fc800000000ff */
[----:B------:R-:W-:-:S04]  /*0f30*/  FFMA R16, R17, R15, R0 ;  /* 0x0000000f11107223 */ /* 0x000fc80000000000 */
[----:B------:R-:W-:-:S04]  /*0f40*/  FFMA R15, R18, R16, R15 ;  /* 0x00000010120f7223 */ /* 0x000fc8000000000f */
[----:B------:R-:W-:-:S04]  /*0f50*/  FFMA R16, R17, R15, R0 ;  /* 0x0000000f11107223 */ /* 0x000fc80000000000 */
[----:B------:R-:W-:-:S05]  /*0f60*/  FFMA R0, R18, R16, R15 ;  /* 0x0000001012007223 */ /* 0x000fca000000000f */
[----:B------:R-:W-:-:S04]  /*0f70*/  SHF.R.U32.HI R3, RZ, 0x17, R0 ;  /* 0x00000017ff037819 */ /* 0x000fc80000011600 */
[----:B------:R-:W-:-:S05]  /*0f80*/  LOP3.LUT R3, R3, 0xff, RZ, 0xc0, !PT ;  /* 0x000000ff03037812 */ /* 0x000fca00078ec0ff */
[----:B------:R-:W-:-:S04]  /*0f90*/  IMAD.IADD R17, R3, 0x1, R13 ;  /* 0x0000000103117824 */ /* 0x000fc800078e020d */
[----:B------:R-:W-:-:S05]  /*0fa0*/  VIADD R3, R17, 0xffffffff ;  /* 0xffffffff11037836 */ /* 0x000fca0000000000 */
[----:B------:R-:W-:-:S13]  /*0fb0*/  ISETP.GE.U32.AND P0, PT, R3, 0xfe, PT ;  /* 0x000000fe0300780c */ /* 0x000fda0003f06070 */
[----:B------:R-:W-:Y:S05]  /*0fc0*/  @!P0 BRA `(.L_x_29) ;  /* 0x0000000000808947 */ /* 0x000fea0003800000 */
[----:B------:R-:W-:-:S13]  /*0fd0*/  ISETP.GT.AND P0, PT, R17, 0xfe, PT ;  /* 0x000000fe1100780c */ /* 0x000fda0003f04270 */
[----:B------:R-:W-:Y:S05]  /*0fe0*/  @P0 BRA `(.L_x_30) ;  /* 0x00000000006c0947 */ /* 0x000fea0003800000 */
[----:B------:R-:W-:-:S13]  /*0ff0*/  ISETP.GE.AND P0, PT, R17, 0x1, PT ;  /* 0x000000011100780c */ /* 0x000fda0003f06270 */
[----:B------:R-:W-:Y:S05]  /*1000*/  @P0 BRA `(.L_x_31) ;  /* 0x0000000000740947 */ /* 0x000fea0003800000 */
[----:B------:R-:W-:Y:S02]  /*1010*/  ISETP.GE.AND P0, PT, R17, -0x18, PT ;  /* 0xffffffe81100780c */ /* 0x000fe40003f06270 */
[----:B------:R-:W-:-:S11]  /*1020*/  LOP3.LUT R0, R0, 0x80000000, RZ, 0xc0, !PT ;  /* 0x8000000000007812 */ /* 0x000fd600078ec0ff */
[----:B------:R-:W-:Y:S05]  /*1030*/  @!P0 BRA `(.L_x_31) ;  /* 0x0000000000688947 */ /* 0x000fea0003800000 */
[CCC-:B------:R-:W-:Y:S01]  /*1040*/  FFMA.RZ R3, R18.reuse, R16.reuse, R15.reuse ;  /* 0x0000001012037223 */ /* 0x1c0fe2000000c00f */
[C---:B------:R-:W-:Y:S01]  /*1050*/  IADD3 R14, PT, PT, R17.reuse, 0x20, RZ ;  /* 0x00000020110e7810 */ /* 0x040fe20007ffe0ff */
[CCC-:B------:R-:W-:Y:S01]  /*1060*/  FFMA.RM R12, R18.reuse, R16.reuse, R15.reuse ;  /* 0x00000010120c7223 */ /* 0x1c0fe2000000400f */
[----:B------:R-:W-:Y:S02]  /*1070*/  ISETP.NE.AND P2, PT, R17, RZ, PT ;  /* 0x000000ff1100720c */ /* 0x000fe40003f45270 */
[----:B------:R-:W-:Y:S01]  /*1080*/  LOP3.LUT R13, R3, 0x7fffff, RZ, 0xc0, !PT ;  /* 0x007fffff030d7812 */ /* 0x000fe200078ec0ff */
[----:B------:R-:W-:Y:S01]  /*1090*/  FFMA.RP R3, R18, R16, R15 ;  /* 0x0000001012037223 */ /* 0x000fe2000000800f */
[----:B------:R-:W-:Y:S01]  /*10a0*/  IMAD.MOV R15, RZ, RZ, -R17 ;  /* 0x000000ffff0f7224 */ /* 0x000fe200078e0a11 */
[----:B------:R-:W-:Y:S02]  /*10b0*/  ISETP.NE.AND P1, PT, R17, RZ, PT ;  /* 0x000000ff1100720c */ /* 0x000fe40003f25270 */
[----:B------:R-:W-:-:S02]  /*10c0*/  LOP3.LUT R13, R13, 0x800000, RZ, 0xfc, !PT ;  /* 0x008000000d0d7812 */ /* 0x000fc400078efcff */
[----:B------:R-:W-:Y:S02]  /*10d0*/  FSETP.NEU.FTZ.AND P0, PT, R3, R12, PT ;  /* 0x0000000c0300720b */ /* 0x000fe40003f1d000 */
[----:B------:R-:W-:Y:S02]  /*10e0*/  SHF.L.U32 R14, R13, R14, RZ ;  /* 0x0000000e0d0e7219 */ /* 0x000fe400000006ff */
[----:B------:R-:W-:Y:S02]  /*10f0*/  SEL R12, R15, RZ, P2 ;  /* 0x000000ff0f0c7207 */ /* 0x000fe40001000000 */
[----:B------:R-:W-:Y:S02]  /*1100*/  ISETP.NE.AND P1, PT, R14, RZ, P1 ;  /* 0x000000ff0e00720c */ /* 0x000fe40000f25270 */
[----:B------:R-:W-:Y:S02]  /*1110*/  SHF.R.U32.HI R12, RZ, R12, R13 ;  /* 0x0000000cff0c7219 */ /* 0x000fe4000001160d */
[----:B------:R-:W-:-:S02]  /*1120*/  PLOP3.LUT P0, PT, P0, P1, PT, 0xf8, 0x8f ;  /* 0x00000000008f781c */ /* 0x000fc40000703f70 */
[----:B------:R-:W-:Y:S02]  /*1130*/  SHF.R.U32.HI R14, RZ, 0x1, R12 ;  /* 0x00000001ff0e7819 */ /* 0x000fe4000001160c */
[----:B------:R-:W-:-:S04]  /*1140*/  SEL R3, RZ, 0x1, !P0 ;  /* 0x00000001ff037807 */ /* 0x000fc80004000000 */
[----:B------:R-:W-:-:S04]  /*1150*/  LOP3.LUT R3, R3, 0x1, R14, 0xf8, !PT ;  /* 0x0000000103037812 */ /* 0x000fc800078ef80e */
[----:B------:R-:W-:-:S05]  /*1160*/  LOP3.LUT R3, R3, R12, RZ, 0xc0, !PT ;  /* 0x0000000c03037212 */ /* 0x000fca00078ec0ff */
[----:B------:R-:W-:-:S05]  /*1170*/  IMAD.IADD R3, R14, 0x1, R3 ;  /* 0x000000010e037824 */ /* 0x000fca00078e0203 */
[----:B------:R-:W-:Y:S01]  /*1180*/  LOP3.LUT R0, R3, R0, RZ, 0xfc, !PT ;  /* 0x0000000003007212 */ /* 0x000fe200078efcff */
[----:B------:R-:W-:Y:S06]  /*1190*/  BRA `(.L_x_31) ;  /* 0x0000000000107947 */ /* 0x000fec0003800000 */
.L_x_30:
[----:B------:R-:W-:-:S04]  /*11a0*/  LOP3.LUT R0, R0, 0x80000000, RZ, 0xc0, !PT ;  /* 0x8000000000007812 */ /* 0x000fc800078ec0ff */
[----:B------:R-:W-:Y:S01]  /*11b0*/  LOP3.LUT R0, R0, 0x7f800000, RZ, 0xfc, !PT ;  /* 0x7f80000000007812 */ /* 0x000fe200078efcff */
[----:B------:R-:W-:Y:S06]  /*11c0*/  BRA `(.L_x_31) ;  /* 0x0000000000047947 */ /* 0x000fec0003800000 */
.L_x_29:
[----:B------:R-:W-:-:S07]  /*11d0*/  LEA R0, R13, R0, 0x17 ;  /* 0x000000000d007211 */ /* 0x000fce00078eb8ff */
.L_x_31:
[----:B------:R-:W-:Y:S05]  /*11e0*/  BSYNC.RECONVERGENT B2 ;  /* 0x0000000000027941 */ /* 0x000fea0003800200 */
.L_x_28:
[----:B------:R-:W-:Y:S05]  /*11f0*/  BRA `(.L_x_32) ;  /* 0x0000000000207947 */ /* 0x000fea0003800000 */
.L_x_27:
[----:B------:R-:W-:-:S04]  /*1200*/  LOP3.LUT R0, R3, 0x80000000, R0, 0x48, !PT ;  /* 0x8000000003007812 */ /* 0x000fc800078e4800 */
[----:B------:R-:W-:Y:S01]  /*1210*/  LOP3.LUT R0, R0, 0x7f800000, RZ, 0xfc, !PT ;  /* 0x7f80000000007812 */ /* 0x000fe200078efcff */
[----:B------:R-:W-:Y:S06]  /*1220*/  BRA `(.L_x_32) ;  /* 0x0000000000147947 */ /* 0x000fec0003800000 */
.L_x_26:
[----:B------:R-:W-:Y:S01]  /*1230*/  LOP3.LUT R0, R3, 0x80000000, R0, 0x48, !PT ;  /* 0x8000000003007812 */ /* 0x000fe200078e4800 */
[----:B------:R-:W-:Y:S06]  /*1240*/  BRA `(.L_x_32) ;  /* 0x00000000000c7947 */ /* 0x000fec0003800000 */
.L_x_25:
[----:B------:R-:W0:Y:S01]  /*1250*/  MUFU.RSQ R0, -QNAN ;  /* 0xffc0000000007908 */ /* 0x000e220000001400 */
[----:B------:R-:W-:Y:S05]  /*1260*/  BRA `(.L_x_32) ;  /* 0x0000000000047947 */ /* 0x000fea0003800000 */
.L_x_24:
[----:B------:R-:W-:-:S07]  /*1270*/  FADD.FTZ R0, R0, R3 ;  /* 0x0000000300007221 */ /* 0x000fce0000010000 */
.L_x_32:
[----:B------:R-:W-:Y:S05]  /*1280*/  BSYNC.RECONVERGENT B1 ;  /* 0x0000000000017941 */ /* 0x000fea0003800200 */
.L_x_22:
[----:B------:R-:W-:Y:S02]  /*1290*/  HFMA2 R13, -RZ, RZ, 0, 0 ;  /* 0x00000000ff0d7431 */ /* 0x000fe400000001ff */
[----:B------:R-:W-:-:S04]  /*12a0*/  IMAD.MOV.U32 R12, RZ, RZ, R10 ;  /* 0x000000ffff0c7224 */ /* 0x000fc800078e000a */
[----:B0-----:R-:W-:Y:S05]  /*12b0*/  RET.REL.NODEC R12 `(_Z5unpukPcS_ii) ;  /* 0xffffffec0c507950 */ /* 0x001fea0003c3ffff */
.L_x_33:
[----:B------:R-:W-:-:S00]  /*12c0*/  BRA `(.L_x_33) ;  /* 0xfffffffc00fc7947 */ /* 0x000fc0000383ffff */
[----:B------:R-:W-:-:S00]  /*12d0*/  NOP ;  /* 0x0000000000007918 */ /* 0x000fc00000000000 */
        /* <DEDUP_REMOVED lines=10> */
.L_x_52:


//--------------------- .text._Z3pukPcS_ii        --------------------------
	.section	.text._Z3pukPcS_ii,"ax",@progbits
	.align	128
        .global         _Z3pukPcS_ii
        .type           _Z3pukPcS_ii,@function
        .size           _Z3pukPcS_ii,(.L_x_53 - _Z3pukPcS_ii)
        .other          _Z3pukPcS_ii,@"STO_CUDA_ENTRY STV_DEFAULT"
_Z3pukPcS_ii:
.text._Z3pukPcS_ii:
        /* <DEDUP_REMOVED lines=23> */
.L_x_38:
        /* <DEDUP_REMOVED lines=11> */
[----:B------:R-:W-:-:S04]  /*0220*/  IMAD.HI.U32 R8, R13, R6, RZ ;  /* 0x000000060d087227 */ /* 0x000fc800078e00ff */
[----:B------:R-:W-:-:S04]  /*0230*/  IMAD.MOV R0, RZ, RZ, -R8 ;  /* 0x000000ffff007224 */ /* 0x000fc800078e0a08 */
        /* <DEDUP_REMOVED lines=11> */
[----:B------:R-:W-:-:S06]  /*02f0*/  @P0 VIADD R8, R8, 0x1 ;  /* 0x0000000108080836 */ /* 0x000fcc0000000000 */
[----:B------:R-:W-:Y:S01]  /*0300*/  @!P1 IMAD.MOV R8, RZ, RZ, -R8 ;  /* 0x000000ffff089224 */ /* 0x000fe200078e0a08 */
[----:B------:R-:W-:-:S05]  /*0310*/  @!P2 LOP3.LUT R8, RZ, R2, RZ, 0x33, !PT ;  /* 0x00000002ff08a212 */ /* 0x000fca00078e33ff */
[----:B------:R-:W-:-:S04]  /*0320*/  IMAD.MOV R0, RZ, RZ, -R8 ;  /* 0x000000ffff007224 */ /* 0x000fc800078e0a08 */
[----:B------:R-:W-:-:S04]  /*0330*/  IMAD R0, R2, R0, R11 ;  /* 0x0000000002007224 */ /* 0x000fc800078e020b */
[----:B------:R-:W-:-:S05]  /*0340*/  VIADD R0, R0, -UR4 ;  /* 0x8000000400007c36 */ /* 0x000fca0008000000 */
        /* <DEDUP_REMOVED lines=8> */
[----:B--234-:R-:W-:Y:S05]  /*03d0*/  CALL.REL.NOINC `($__internal_2_$__cuda_sm3x_div_rn_noftz_f32_slowpath) ;  /* 0x0000000000bc7944 */ /* 0x01cfea0003c00000 */
[----:B------:R-:W-:-:S07]  /*03e0*/  IMAD.MOV.U32 R6, RZ, RZ, R0 ;  /* 0x000000ffff067224 */ /* 0x000fce00078e0000 */
.L_x_35:
[----:B--234-:R-:W-:Y:S05]  /*03f0*/  BSYNC.RECONVERGENT B0 ;  /* 0x0000000000007941 */ /* 0x01cfea0003800200 */
.L_x_34:
[----:B------:R-:W0:Y:S01]  /*0400*/  MUFU.RCP R10, R7 ;  /* 0x00000007000a7308 */ /* 0x000e220000001000 */
[----:B------:R-:W-:Y:S01]  /*0410*/  VIADD R0, R8, -UR5 ;  /* 0x8000000508007c36 */ /* 0x000fe20008000000 */
[----:B------:R-:W-:Y:S04]  /*0420*/  BSSY.RECONVERGENT B0, `(.L_x_36) ;  /* 0x000000d000007945 */ /* 0x000fe80003800200 */
        /* <DEDUP_REMOVED lines=10> */
[----:B------:R-:W-:Y:S05]  /*04d0*/  CALL.REL.NOINC `($__internal_2_$__cuda_sm3x_div_rn_noftz_f32_slowpath) ;  /* 0x00000000007c7944 */ /* 0x000fea0003c00000 */
[----:B------:R-:W-:-:S07]  /*04e0*/  IMAD.MOV.U32 R3, RZ, RZ, R0 ;  /* 0x000000ffff037224 */ /* 0x000fce00078e0000 */
.L_x_37:
[----:B------:R-:W-:Y:S05]  /*04f0*/  BSYNC.RECONVERGENT B0 ;  /* 0x0000000000007941 */ /* 0x000fea0003800200 */
.L_x_36:
[C---:B------:R-:W-:Y:S02]  /*0500*/  FSETP.GEU.AND P0, PT, R6.reuse, RZ, PT ;  /* 0x000000ff0600720b */ /* 0x040fe40003f0e000 */
[C---:B------:R-:W-:Y:S02]  /*0510*/  FSETP.GEU.AND P1, PT, R3.reuse, RZ, PT ;  /* 0x000000ff0300720b */ /* 0x040fe40003f2e000 */
[----:B------:R-:W-:Y:S02]  /*0520*/  FSEL R13, -R6, R6, !P0 ;  /* 0x00000006060d7208 */ /* 0x000fe40004000100 */
[----:B------:R-:W-:-:S03]  /*0530*/  FSEL R0, -R3, R3, !P1 ;  /* 0x0000000303007208 */ /* 0x000fc60004800100 */
[----:B------:R-:W-:Y:S02]  /*0540*/  FMUL R13, R13, R6 ;  /* 0x000000060d0d7220 */ /* 0x000fe40000400000 */
[----:B------:R-:W-:Y:S02]  /*0550*/  FMUL R0, R0, R3 ;  /* 0x0000000300007220 */ /* 0x000fe40000400000 */
[----:B------:R-:W-:Y:S02]  /*0560*/  FMUL R6, R4, R13 ;  /* 0x0000000d04067220 */ /* 0x000fe40000400000 */
[----:B------:R-:W-:Y:S02]  /*0570*/  FMUL R0, R5, R0 ;  /* 0x0000000005007220 */ /* 0x000fe40000400000 */
[----:B------:R-:W-:Y:S02]  /*0580*/  FFMA R6, R6, 0.5, R9 ;  /* 0x3f00000006067823 */ /* 0x000fe40000000009 */
        /* <DEDUP_REMOVED lines=20> */
        .weak           $__internal_2_$__cuda_sm3x_div_rn_noftz_f32_slowpath
        .type           $__internal_2_$__cuda_sm3x_div_rn_noftz_f32_slowpath,@function
        .size           $__internal_2_$__cuda_sm3x_div_rn_noftz_f32_slowpath,(.L_x_53 - $__internal_2_$__cuda_sm3x_div_rn_noftz_f32_slowpath)
$__internal_2_$__cuda_sm3x_div_rn_noftz_f32_slowpath:
        /* <DEDUP_REMOVED lines=9> */
[----:B------:R-:W-:Y:S01]  /*0760*/  @!P0 IMAD.MOV.U32 R12, RZ, RZ, RZ ;  /* 0x000000ffff0c8224 */ /* 0x000fe200078e00ff */
        /* <DEDUP_REMOVED lines=22> */
[----:B------:R-:W-:Y:S02]  /*08d0*/  @!P1 FFMA R3, R3, 1.84467440737095516160e+19, RZ ;  /* 0x5f80000003039823 */ /* 0x000fe400000000ff */
[----:B------:R-:W-:-:S07]  /*08e0*/  @!P1 VIADD R12, R12, 0x40 ;  /* 0x000000400c0c9836 */ /* 0x000fce0000000000 */
.L_x_40:
[----:B------:R-:W-:Y:S01]  /*08f0*/  LEA R14, R13, 0xc0800000, 0x17 ;  /* 0xc08000000d0e7811 */ /* 0x000fe200078eb8ff */
[----:B------:R-:W-:Y:S04]  /*0900*/  BSSY.RECONVERGENT B2, `(.L_x_45) ;  /* 0x0000036000027945 */ /* 0x000fe80003800200 */
[----:B------:R-:W-:Y:S02]  /*0910*/  IMAD.IADD R14, R3, 0x1, -R14 ;  /* 0x00000001030e7824 */ /* 0x000fe400078e0a0e */
[----:B------:R-:W-:Y:S02]  /*0920*/  VIADD R3, R16, 0xffffff81 ;  /* 0xffffff8110037836 */ /* 0x000fe40000000000 */
[----:B------:R-:W0:Y:S01]  /*0930*/  MUFU.RCP R15, R14 ;  /* 0x0000000e000f7308 */ /* 0x000e220000001000 */
[----:B------:R-:W-:Y:S01]  /*0940*/  FADD.FTZ R17, -R14, -RZ ;  /* 0x800000ff0e117221 */ /* 0x000fe20000010100 */
[C---:B------:R-:W-:Y:S01]  /*0950*/  IMAD R0, R3.reuse, -0x800000, R0 ;  /* 0xff80000003007824 */ /* 0x040fe200078e0200 */
[----:B------:R-:W-:-:S05]  /*0960*/  IADD3 R13, PT, PT, R3, 0x7f, -R13 ;  /* 0x0000007f030d7810 */ /* 0x000fca0007ffe80d */
[----:B------:R-:W-:Y:S02]  /*0970*/  IMAD.IADD R13, R13, 0x1, R12 ;  /* 0x000000010d0d7824 */ /* 0x000fe400078e020c */
        /* <DEDUP_REMOVED lines=21> */
[C---:B------:R-:W-:Y:S02]  /*0ad0*/  VIADD R14, R17.reuse, 0x20 ;  /* 0x00000020110e7836 */ /* 0x040fe40000000000 */
        /* <DEDUP_REMOVED lines=20> */
.L_x_47:
[----:B------:R-:W-:-:S04]  /*0c20*/  LOP3.LUT R0, R0, 0x80000000, RZ, 0xc0, !PT ;  /* 0x8000000000007812 */ /* 0x000fc800078ec0ff */
[----:B------:R-:W-:Y:S01]  /*0c30*/  LOP3.LUT R0, R0, 0x7f800000, RZ, 0xfc, !PT ;  /* 0x7f80000000007812 */ /* 0x000fe200078efcff */
[----:B------:R-:W-:Y:S06]  /*0c40*/  BRA `(.L_x_48) ;  /* 0x0000000000047947 */ /* 0x000fec0003800000 */
.L_x_46:
[----:B------:R-:W-:-:S07]  /*0c50*/  IMAD R0, R13, 0x800000, R0 ;  /* 0x008000000d007824 */ /* 0x000fce00078e0200 */
.L_x_48:
[----:B------:R-:W-:Y:S05]  /*0c60*/  BSYNC.RECONVERGENT B2 ;  /* 0x0000000000027941 */ /* 0x000fea0003800200 */
.L_x_45:
[----:B------:R-:W-:Y:S05]  /*0c70*/  BRA `(.L_x_49) ;  /* 0x0000000000207947 */ /* 0x000fea0003800000 */
.L_x_44:
[----:B------:R-:W-:-:S04]  /*0c80*/  LOP3.LUT R0, R3, 0x80000000, R0, 0x48, !PT ;  /* 0x8000000003007812 */ /* 0x000fc800078e4800 */
[----:B------:R-:W-:Y:S01]  /*0c90*/  LOP3.LUT R0, R0, 0x7f800000, RZ, 0xfc, !PT ;  /* 0x7f80000000007812 */ /* 0x000fe200078efcff */
[----:B------:R-:W-:Y:S06]  /*0ca0*/  BRA `(.L_x_49) ;  /* 0x0000000000147947 */ /* 0x000fec0003800000 */
.L_x_43:
[----:B------:R-:W-:Y:S01]  /*0cb0*/  LOP3.LUT R0, R3, 0x80000000, R0, 0x48, !PT ;  /* 0x8000000003007812 */ /* 0x000fe200078e4800 */
[----:B------:R-:W-:Y:S06]  /*0cc0*/  BRA `(.L_x_49) ;  /* 0x00000000000c7947 */ /* 0x000fec0003800000 */
.L_x_42:
[----:B------:R-:W0:Y:S01]  /*0cd0*/  MUFU.RSQ R0, -QNAN ;  /* 0xffc0000000007908 */ /* 0x000e220000001400 */
[----:B------:R-:W-:Y:S05]  /*0ce0*/  BRA `(.L_x_49) ;  /* 0x0000000000047947 */ /* 0x000fea0003800000 */
.L_x_41:
[----:B------:R-:W-:-:S07]  /*0cf0*/  FADD.FTZ R0, R0, R3 ;  /* 0x0000000300007221 */ /* 0x000fce0000010000 */
.L_x_49:
[----:B------:R-:W-:Y:S05]  /*0d00*/  BSYNC.RECONVERGENT B1 ;  /* 0x0000000000017941 */ /* 0x000fea0003800200 */
.L_x_39:
[----:B------:R-:W-:Y:S02]  /*0d10*/  IMAD.MOV.U32 R12, RZ, RZ, R10 ;  /* 0x000000ffff0c7224 */ /* 0x000fe400078e000a */
[----:B------:R-:W-:-:S04]  /*0d20*/  IMAD.MOV.U32 R13, RZ, RZ, 0x0 ;  /* 0x00000000ff0d7424 */ /* 0x000fc800078e00ff */
[----:B0-----:R-:W-:Y:S05]  /*0d30*/  RET.REL.NODEC R12 `(_Z3pukPcS_ii) ;  /* 0xfffffff00cb07950 */ /* 0x001fea0003c3ffff */
.L_x_50:
        /* <DEDUP_REMOVED lines=12> */
.L_x_53:


//--------------------- .nv.shared.reserved.0     --------------------------
	.section	.nv.shared.reserved.0,"aw",@nobits
	.weak		__nv_reservedSMEM_offset_0_alias
	.size		__nv_reservedSMEM_offset_0_alias, 0, 64
	.other		__nv_reservedSMEM_offset_0_alias,@"STO_CUDA_RESERVED_SHARED STV_DEFAULT"
__nv_reservedSMEM_offset_0_alias:
	.zero		0
	.zero		64


//--------------------- .nv.constant0._Z5unpukPcS_ii --------------------------
	.section	.nv.constant0._Z5unpukPcS_ii,"a",@progbits
	.sectionflags	@""
	.align	4
.nv.constant0._Z5unpukPcS_ii:
	.zero		920


//--------------------- .nv.constant0._Z3pukPcS_ii --------------------------
	.section	.nv.constant0._Z3pukPcS_ii,"a",@progbits
	.sectionflags	@""
	.align	4
.nv.constant0._Z3pukPcS_ii:
	.zero		920


//--------------------- SYMBOLS --------------------------

	.type		.nv.reservedSmem.offset0,@object
	.size		.nv.reservedSmem.offset0,0x4
